	.headerflags	@"EF_CUDA_TEXMODE_UNIFIED EF_CUDA_64BIT_ADDRESS EF_CUDA_ACCELERATORS EF_CUDA_SM90 EF_CUDA_VIRTUAL_SM(EF_CUDA_SM90)"
	.elftype	@"ET_EXEC"


//--------------------- .nv.info                  --------------------------
	.section	.nv.info,"",@"SHT_CUDA_INFO"
	.align	4


	//----- nvinfo : EIATTR_REGCOUNT
	.align		4
        /*0000*/ 	.byte	0x04, 0x2f
        /*0002*/ 	.short	(.L_1 - .L_0)
	.align		4
.L_0:
        /*0004*/ 	.word	index@(triton_poi_fused_reflection_pad2d_7)
        /*0008*/ 	.word	0x0000000c


	//----- nvinfo : EIATTR_MIN_STACK_SIZE
	.align		4
.L_1:
        /*000c*/ 	.byte	0x04, 0x12
        /*000e*/ 	.short	(.L_3 - .L_2)
	.align		4
.L_2:
        /*0010*/ 	.word	index@(triton_poi_fused_reflection_pad2d_7)
        /*0014*/ 	.word	0x00000000


	//----- nvinfo : EIATTR_FRAME_SIZE
	.align		4
.L_3:
        /*0018*/ 	.byte	0x04, 0x11
        /*001a*/ 	.short	(.L_5 - .L_4)
	.align		4
.L_4:
        /*001c*/ 	.word	index@(triton_poi_fused_reflection_pad2d_7)
        /*0020*/ 	.word	0x00000000


	//----- nvinfo : EIATTR_MIN_STACK_SIZE
	.align		4
.L_5:
        /*0024*/ 	.byte	0x04, 0x12
        /*0026*/ 	.short	(.L_7 - .L_6)
	.align		4
.L_6:
        /*0028*/ 	.word	index@(triton_poi_fused_reflection_pad2d_7)
        /*002c*/ 	.word	0x00000000
.L_7:


//--------------------- .nv.info.triton_poi_fused_reflection_pad2d_7 --------------------------
	.section	.nv.info.triton_poi_fused_reflection_pad2d_7,"",@"SHT_CUDA_INFO"
	.sectionflags	@""
	.align	4


	//----- nvinfo : EIATTR_CUDA_API_VERSION
	.align		4
        /*0000*/ 	.byte	0x04, 0x37
        /*0002*/ 	.short	(.L_9 - .L_8)
.L_8:
        /*0004*/ 	.word	0x0000007c


	//----- nvinfo : EIATTR_KPARAM_INFO
	.align		4
.L_9:
        /*0008*/ 	.byte	0x04, 0x17
        /*000a*/ 	.short	(.L_11 - .L_10)
.L_10:
        /*000c*/ 	.word	0x00000000
        /*0010*/ 	.short	0x0002
        /*0012*/ 	.short	0x0010
        /*0014*/ 	.byte	0x00, 0xf0, 0x11, 0x00


	//----- nvinfo : EIATTR_KPARAM_INFO
	.align		4
.L_11:
        /*0018*/ 	.byte	0x04, 0x17
        /*001a*/ 	.short	(.L_13 - .L_12)
.L_12:
        /*001c*/ 	.word	0x00000000
        /*0020*/ 	.short	0x0001
        /*0022*/ 	.short	0x0008
        /*0024*/ 	.byte	0x00, 0xf4, 0x21, 0x00


	//----- nvinfo : EIATTR_KPARAM_INFO
	.align		4
.L_13:
        /*0028*/ 	.byte	0x04, 0x17
        /*002a*/ 	.short	(.L_15 - .L_14)
.L_14:
        /*002c*/ 	.word	0x00000000
        /*0030*/ 	.short	0x0000
        /*0032*/ 	.short	0x0000
        /*0034*/ 	.byte	0x00, 0xf4, 0x21, 0x00


	//----- nvinfo : EIATTR_SPARSE_MMA_MASK
	.align		4
.L_15:
        /*0038*/ 	.byte	0x03, 0x50
        /*003a*/ 	.short	0x0000


	//----- nvinfo : EIATTR_MAXREG_COUNT
	.align		4
        /*003c*/ 	.byte	0x03, 0x1b
        /*003e*/ 	.short	0x00ff


	//----- nvinfo : EIATTR_EXIT_INSTR_OFFSETS
	.align		4
        /*0040*/ 	.byte	0x04, 0x1c
        /*0042*/ 	.short	(.L_17 - .L_16)


	//   ....[0]....
.L_16:
        /*0044*/ 	.word	0x00000320


	//   ....[1]....
        /*0048*/ 	.word	0x00000340


	//----- nvinfo : EIATTR_REQNTID
	.align		4
.L_17:
        /*004c*/ 	.byte	0x04, 0x10
        /*004e*/ 	.short	(.L_19 - .L_18)
.L_18:
        /*0050*/ 	.word	0x00000080
        /*0054*/ 	.word	0x00000001
        /*0058*/ 	.word	0x00000001


	//----- nvinfo : EIATTR_CBANK_PARAM_SIZE
	.align		4
.L_19:
        /*005c*/ 	.byte	0x03, 0x19
        /*005e*/ 	.short	0x0014


	//----- nvinfo : EIATTR_PARAM_CBANK
	.align		4
        /*0060*/ 	.byte	0x04, 0x0a
        /*0062*/ 	.short	(.L_21 - .L_20)
	.align		4
.L_20:
        /*0064*/ 	.word	index@(.nv.constant0.triton_poi_fused_reflection_pad2d_7)
        /*0068*/ 	.short	0x0210
        /*006a*/ 	.short	0x0014


	//----- nvinfo : EIATTR_SW_WAR
	.align		4
.L_21:
        /*006c*/ 	.byte	0x04, 0x36
        /*006e*/ 	.short	(.L_23 - .L_22)
.L_22:
        /*0070*/ 	.word	0x00000008
.L_23:


//--------------------- .nv.callgraph             --------------------------
	.section	.nv.callgraph,"",@"SHT_CUDA_CALLGRAPH"
	.align	4
	.sectionentsize	8
	.align		4
        /*0000*/ 	.word	0x00000000
	.align		4
        /*0004*/ 	.word	0xffffffff
	.align		4
        /*0008*/ 	.word	0x00000000
	.align		4
        /*000c*/ 	.word	0xfffffffe
	.align		4
        /*0010*/ 	.word	0x00000000
	.align		4
        /*0014*/ 	.word	0xfffffffd
	.align		4
        /*0018*/ 	.word	0x00000000
	.align		4
        /*001c*/ 	.word	0xfffffffc


//--------------------- .text.triton_poi_fused_reflection_pad2d_7 --------------------------
	.section	.text.triton_poi_fused_reflection_pad2d_7,"ax",@progbits
	.align	128
        .global         triton_poi_fused_reflection_pad2d_7
        .type           triton_poi_fused_reflection_pad2d_7,@function
        .size           triton_poi_fused_reflection_pad2d_7,(.L_x_1 - triton_poi_fused_reflection_pad2d_7)
        .other          triton_poi_fused_reflection_pad2d_7,@"STO_CUDA_ENTRY STV_DEFAULT"
triton_poi_fused_reflection_pad2d_7:
.text.triton_poi_fused_reflection_pad2d_7:
[----:B------:R-:W0:Y:S02]  /*0000*/  LDC R1, c[0x0][0x28] ;  /* 0x00000a00ff017b82 */ /* 0x000e240000000800 */
[----:B------:R-:W1:Y:S01]  /*0010*/  S2R R0, SR_TID.X ;  /* 0x0000000000007919 */ /* 0x000e620000002100 */
[----:B------:R-:W-:Y:S01]  /*0020*/  ULDC.64 UR4, c[0x0][0x208] ;  /* 0x0000820000047ab9 */ /* 0x000fe20000000a00 */
[----:B------:R-:W2:Y:S01]  /*0030*/  S2R R3, SR_CTAID.X ;  /* 0x0000000000037919 */ /* 0x000ea20000002500 */
[----:B-1----:R-:W-:-:S05]  /*0040*/  IMAD.SHL.U32 R0, R0, 0x2, RZ ;  /* 0x0000000200007824 */ /* 0x002fca00078e00ff */
[----:B------:R-:W-:-:S05]  /*0050*/  LOP3.LUT R0, R0, 0xfe, RZ, 0xc0, !PT ;  /* 0x000000fe00007812 */ /* 0x000fca00078ec0ff */
[----:B--2---:R-:W-:-:S04]  /*0060*/  IMAD R0, R3, 0x100, R0 ;  /* 0x0000010003007824 */ /* 0x004fc800078e0200 */
[C---:B------:R-:W-:Y:S01]  /*0070*/  IMAD.HI R3, R0.reuse, 0x2aaaaaab, RZ ;  /* 0x2aaaaaab00037827 */ /* 0x040fe200078e02ff */
[----:B------:R-:W-:-:S03]  /*0080*/  ISETP.GE.AND P0, PT, R0, 0x240, PT ;  /* 0x000002400000780c */ /* 0x000fc60003f06270 */
[----:B------:R-:W-:Y:S01]  /*0090*/  VIADD R2, R0, 0x1 ;  /* 0x0000000100027836 */ /* 0x000fe20000000000 */
[----:B------:R-:W-:-:S03]  /*00a0*/  LEA.HI R4, R3, R3, RZ, 0x1 ;  /* 0x0000000303047211 */ /* 0x000fc600078f08ff */
[----:B------:R-:W-:-:S04]  /*00b0*/  IMAD.HI R3, R2, 0x2aaaaaab, RZ ;  /* 0x2aaaaaab02037827 */ /* 0x000fc800078e02ff */
[----:B------:R-:W-:Y:S01]  /*00c0*/  IMAD.HI R5, R4, 0x2aaaaaab, RZ ;  /* 0x2aaaaaab04057827 */ /* 0x000fe200078e02ff */
[----:B------:R-:W-:-:S03]  /*00d0*/  LEA.HI R3, R3, R3, RZ, 0x1 ;  /* 0x0000000303037211 */ /* 0x000fc600078f08ff */
[----:B------:R-:W-:Y:S01]  /*00e0*/  IMAD R6, R4, 0x6, RZ ;  /* 0x0000000604067824 */ /* 0x000fe200078e02ff */
[----:B------:R-:W-:Y:S01]  /*00f0*/  LEA.HI R5, R5, R5, RZ, 0x1 ;  /* 0x0000000505057211 */ /* 0x000fe200078f08ff */
[----:B------:R-:W-:-:S03]  /*0100*/  IMAD R3, R3, 0x6, RZ ;  /* 0x0000000603037824 */ /* 0x000fc600078e02ff */
[----:B------:R-:W-:Y:S01]  /*0110*/  LOP3.LUT R7, RZ, R6, RZ, 0x33, !PT ;  /* 0x00000006ff077212 */ /* 0x000fe200078e33ff */
[----:B------:R-:W-:Y:S01]  /*0120*/  IMAD R5, R5, 0x6, RZ ;  /* 0x0000000605057824 */ /* 0x000fe200078e02ff */
[----:B------:R-:W-:Y:S02]  /*0130*/  LOP3.LUT R3, RZ, R3, RZ, 0x33, !PT ;  /* 0x00000003ff037212 */ /* 0x000fe400078e33ff */
[----:B------:R-:W-:Y:S02]  /*0140*/  IADD3 R7, R0, R7, RZ ;  /* 0x0000000700077210 */ /* 0x000fe40007ffe0ff */
[----:B------:R-:W-:Y:S01]  /*0150*/  LOP3.LUT R5, RZ, R5, RZ, 0x33, !PT ;  /* 0x00000005ff057212 */ /* 0x000fe200078e33ff */
[----:B------:R-:W-:Y:S01]  /*0160*/  IMAD.IADD R3, R2, 0x1, R3 ;  /* 0x0000000102037824 */ /* 0x000fe200078e0203 */
[----:B------:R-:W-:-:S03]  /*0170*/  IABS R7, R7 ;  /* 0x0000000700077213 */ /* 0x000fc60000000000 */
[----:B------:R-:W-:Y:S01]  /*0180*/  IMAD.IADD R5, R4, 0x1, R5 ;  /* 0x0000000104057824 */ /* 0x000fe200078e0205 */
[----:B------:R-:W-:Y:S01]  /*0190*/  IABS R6, R3 ;  /* 0x0000000300067213 */ /* 0x000fe20000000000 */
[----:B------:R-:W-:Y:S01]  /*01a0*/  IMAD.HI R4, R0, 0x38e38e39, RZ ;  /* 0x38e38e3900047827 */ /* 0x000fe200078e02ff */
[----:B------:R-:W1:Y:S01]  /*01b0*/  LDC.64 R2, c[0x0][0x210] ;  /* 0x00008400ff027b82 */ /* 0x000e620000000a00 */
[----:B------:R-:W-:Y:S02]  /*01c0*/  IADD3 R7, R7, -0x3, RZ ;  /* 0xfffffffd07077810 */ /* 0x000fe40007ffe0ff */
[----:B------:R-:W-:Y:S01]  /*01d0*/  IABS R8, R5 ;  /* 0x0000000500087213 */ /* 0x000fe20000000000 */
[----:B------:R-:W-:Y:S01]  /*01e0*/  VIADD R6, R6, 0xfffffffd ;  /* 0xfffffffd06067836 */ /* 0x000fe20000000000 */
[----:B------:R-:W-:Y:S02]  /*01f0*/  SHF.R.U32.HI R5, RZ, 0x1f, R4 ;  /* 0x0000001fff057819 */ /* 0x000fe40000011604 */
[----:B------:R-:W-:-:S02]  /*0200*/  IABS R7, R7 ;  /* 0x0000000700077213 */ /* 0x000fc40000000000 */
[----:B------:R-:W-:Y:S01]  /*0210*/  LEA.HI R5, R4, R5, RZ, 0x1d ;  /* 0x0000000504057211 */ /* 0x000fe200078fe8ff */
[----:B------:R-:W-:Y:S01]  /*0220*/  VIADD R4, R8, 0xfffffffd ;  /* 0xfffffffd08047836 */ /* 0x000fe20000000000 */
[----:B------:R-:W-:Y:S02]  /*0230*/  IABS R8, R6 ;  /* 0x0000000600087213 */ /* 0x000fe40000000000 */
[----:B------:R-:W-:Y:S02]  /*0240*/  LEA R5, R5, 0xf, 0x4 ;  /* 0x0000000f05057811 */ /* 0x000fe400078e20ff */
[----:B------:R-:W-:Y:S02]  /*0250*/  MOV R6, R7 ;  /* 0x0000000700067202 */ /* 0x000fe40000000f00 */
[----:B------:R-:W-:-:S03]  /*0260*/  IABS R7, R4 ;  /* 0x0000000400077213 */ /* 0x000fc60000000000 */
[----:B------:R-:W-:Y:S01]  /*0270*/  IMAD.IADD R4, R5, 0x1, -R6 ;  /* 0x0000000105047824 */ /* 0x000fe200078e0a06 */
[----:B------:R-:W-:Y:S02]  /*0280*/  IADD3 R6, R5, -R8, RZ ;  /* 0x8000000805067210 */ /* 0x000fe40007ffe0ff */
[----:B------:R-:W-:Y:S01]  /*0290*/  CS2R R8, SRZ ;  /* 0x0000000000087805 */ /* 0x000fe2000001ff00 */
[C---:B------:R-:W-:Y:S02]  /*02a0*/  IMAD R5, R7.reuse, -0x4, R4 ;  /* 0xfffffffc07057824 */ /* 0x040fe400078e0204 */
[----:B------:R-:W-:Y:S02]  /*02b0*/  IMAD R7, R7, -0x4, R6 ;  /* 0xfffffffc07077824 */ /* 0x000fe400078e0206 */
[----:B-1----:R-:W-:-:S04]  /*02c0*/  IMAD.WIDE R4, R5, 0x4, R2 ;  /* 0x0000000405047825 */ /* 0x002fc800078e0202 */
[----:B------:R-:W-:Y:S01]  /*02d0*/  IMAD.WIDE R2, R7, 0x4, R2 ;  /* 0x0000000407027825 */ /* 0x000fe200078e0202 */
[----:B------:R1:W5:Y:S01]  /*02e0*/  @!P0 LDG.E.EL R8, desc[UR4][R4.64] ;  /* 0x0000000404088981 */ /* 0x000362000c2e1900 */
[----:B------:R-:W2:Y:S03]  /*02f0*/  LDC.64 R6, c[0x0][0x218] ;  /* 0x00008600ff067b82 */ /* 0x000ea60000000a00 */
[----:B------:R1:W5:Y:S01]  /*0300*/  @!P0 LDG.E.EL R9, desc[UR4][R2.64] ;  /* 0x0000000402098981 */ /* 0x000362000c2e1900 */
[----:B--2---:R-:W-:Y:S01]  /*0310*/  IMAD.WIDE R6, R0, 0x4, R6 ;  /* 0x0000000400067825 */ /* 0x004fe200078e0206 */
[----:B-1----:R-:W-:Y:S06]  /*0320*/  @P0 EXIT ;  /* 0x000000000000094d */ /* 0x002fec0003800000 */
[----:B-----5:R-:W-:Y:S01]  /*0330*/  STG.E.64 desc[UR4][R6.64], R8 ;  /* 0x0000000806007986 */ /* 0x020fe2000c101b04 */
[----:B------:R-:W-:Y:S05]  /*0340*/  EXIT ;  /* 0x000000000000794d */ /* 0x000fea0003800000 */
.L_x_0:
[----:B------:R-:W-:-:S00]  /*0350*/  BRA `(.L_x_0) ;  /* 0xfffffffc00fc7947 */ /* 0x000fc0000383ffff */
[----:B------:R-:W-:-:S00]  /*0360*/  NOP ;  /* 0x0000000000007918 */ /* 0x000fc00000000000 */
        /* <DEDUP_REMOVED lines=9> */
.L_x_1:


//--------------------- .nv.constant0.triton_poi_fused_reflection_pad2d_7 --------------------------
	.section	.nv.constant0.triton_poi_fused_reflection_pad2d_7,"a",@progbits
	.sectionflags	@""
	.align	4
.nv.constant0.triton_poi_fused_reflection_pad2d_7:
	.zero		548
